	.headerflags	@"EF_CUDA_TEXMODE_UNIFIED EF_CUDA_64BIT_ADDRESS EF_CUDA_ACCELERATORS EF_CUDA_SM90 EF_CUDA_VIRTUAL_SM(EF_CUDA_SM90)"
	.elftype	@"ET_EXEC"


//--------------------- .nv.info                  --------------------------
	.section	.nv.info,"",@"SHT_CUDA_INFO"
	.align	4


	//----- nvinfo : EIATTR_REGCOUNT
	.align		4
        /*0000*/ 	.byte	0x04, 0x2f
        /*0002*/ 	.short	(.L_1 - .L_0)
	.align		4
.L_0:
        /*0004*/ 	.word	index@(triton_mm)
        /*0008*/ 	.word	0x0000003a


	//----- nvinfo : EIATTR_MIN_STACK_SIZE
	.align		4
.L_1:
        /*000c*/ 	.byte	0x04, 0x12
        /*000e*/ 	.short	(.L_3 - .L_2)
	.align		4
.L_2:
        /*0010*/ 	.word	index@(triton_mm)
        /*0014*/ 	.word	0x00000000


	//----- nvinfo : EIATTR_FRAME_SIZE
	.align		4
.L_3:
        /*0018*/ 	.byte	0x04, 0x11
        /*001a*/ 	.short	(.L_5 - .L_4)
	.align		4
.L_4:
        /*001c*/ 	.word	index@(triton_mm)
        /*0020*/ 	.word	0x00000000


	//----- nvinfo : EIATTR_MIN_STACK_SIZE
	.align		4
.L_5:
        /*0024*/ 	.byte	0x04, 0x12
        /*0026*/ 	.short	(.L_7 - .L_6)
	.align		4
.L_6:
        /*0028*/ 	.word	index@(triton_mm)
        /*002c*/ 	.word	0x00000000
.L_7:


//--------------------- .nv.info.triton_mm        --------------------------
	.section	.nv.info.triton_mm,"",@"SHT_CUDA_INFO"
	.sectionflags	@""
	.align	4


	//----- nvinfo : EIATTR_CUDA_API_VERSION
	.align		4
        /*0000*/ 	.byte	0x04, 0x37
        /*0002*/ 	.short	(.L_9 - .L_8)
.L_8:
        /*0004*/ 	.word	0x0000007c


	//----- nvinfo : EIATTR_KPARAM_INFO
	.align		4
.L_9:
        /*0008*/ 	.byte	0x04, 0x17
        /*000a*/ 	.short	(.L_11 - .L_10)
.L_10:
        /*000c*/ 	.word	0x00000000
        /*0010*/ 	.short	0x0003
        /*0012*/ 	.short	0x0018
        /*0014*/ 	.byte	0x00, 0xf0, 0x11, 0x00


	//----- nvinfo : EIATTR_KPARAM_INFO
	.align		4
.L_11:
        /*0018*/ 	.byte	0x04, 0x17
        /*001a*/ 	.short	(.L_13 - .L_12)
.L_12:
        /*001c*/ 	.word	0x00000000
        /*0020*/ 	.short	0x0002
        /*0022*/ 	.short	0x0010
        /*0024*/ 	.byte	0x00, 0xf0, 0x21, 0x00


	//----- nvinfo : EIATTR_KPARAM_INFO
	.align		4
.L_13:
        /*0028*/ 	.byte	0x04, 0x17
        /*002a*/ 	.short	(.L_15 - .L_14)
.L_14:
        /*002c*/ 	.word	0x00000000
        /*0030*/ 	.short	0x0001
        /*0032*/ 	.short	0x0008
        /*0034*/ 	.byte	0x00, 0xf0, 0x21, 0x00


	//----- nvinfo : EIATTR_KPARAM_INFO
	.align		4
.L_15:
        /*0038*/ 	.byte	0x04, 0x17
        /*003a*/ 	.short	(.L_17 - .L_16)
.L_16:
        /*003c*/ 	.word	0x00000000
        /*0040*/ 	.short	0x0000
        /*0042*/ 	.short	0x0000
        /*0044*/ 	.byte	0x00, 0xf0, 0x21, 0x00


	//----- nvinfo : EIATTR_SPARSE_MMA_MASK
	.align		4
.L_17:
        /*0048*/ 	.byte	0x03, 0x50
        /*004a*/ 	.short	0x0000


	//----- nvinfo : EIATTR_MAXREG_COUNT
	.align		4
        /*004c*/ 	.byte	0x03, 0x1b
        /*004e*/ 	.short	0x00ff


	//----- nvinfo : EIATTR_COOP_GROUP_MASK_REGIDS
	.align		4
        /*0050*/ 	.byte	0x04, 0x29
        /*0052*/ 	.short	(.L_19 - .L_18)


	//   ....[0]....
.L_18:
        /*0054*/ 	.word	0xffffffff


	//----- nvinfo : EIATTR_COOP_GROUP_INSTR_OFFSETS
	.align		4
.L_19:
        /*0058*/ 	.byte	0x04, 0x28
        /*005a*/ 	.short	(.L_21 - .L_20)


	//   ....[0]....
.L_20:
        /*005c*/ 	.word	0x00000a90


	//----- nvinfo : EIATTR_EXIT_INSTR_OFFSETS
	.align		4
.L_21:
        /*0060*/ 	.byte	0x04, 0x1c
        /*0062*/ 	.short	(.L_23 - .L_22)


	//   ....[0]....
.L_22:
        /*0064*/ 	.word	0x00000040


	//   ....[1]....
        /*0068*/ 	.word	0x00001240


	//   ....[2]....
        /*006c*/ 	.word	0x00001290


	//----- nvinfo : EIATTR_MAX_THREADS
	.align		4
.L_23:
        /*0070*/ 	.byte	0x04, 0x05
        /*0072*/ 	.short	(.L_25 - .L_24)
.L_24:
        /*0074*/ 	.word	0x00000080
        /*0078*/ 	.word	0x00000001
        /*007c*/ 	.word	0x00000001


	//----- nvinfo : EIATTR_CBANK_PARAM_SIZE
	.align		4
.L_25:
        /*0080*/ 	.byte	0x03, 0x19
        /*0082*/ 	.short	0x001c


	//----- nvinfo : EIATTR_PARAM_CBANK
	.align		4
        /*0084*/ 	.byte	0x04, 0x0a
        /*0086*/ 	.short	(.L_27 - .L_26)
	.align		4
.L_26:
        /*0088*/ 	.word	index@(.nv.constant0.triton_mm)
        /*008c*/ 	.short	0x0210
        /*008e*/ 	.short	0x001c


	//----- nvinfo : EIATTR_SW_WAR
	.align		4
.L_27:
        /*0090*/ 	.byte	0x04, 0x36
        /*0092*/ 	.short	(.L_29 - .L_28)
.L_28:
        /*0094*/ 	.word	0x00000008
.L_29:


//--------------------- .nv.callgraph             --------------------------
	.section	.nv.callgraph,"",@"SHT_CUDA_CALLGRAPH"
	.align	4
	.sectionentsize	8
	.align		4
        /*0000*/ 	.word	0x00000000
	.align		4
        /*0004*/ 	.word	0xffffffff
	.align		4
        /*0008*/ 	.word	0x00000000
	.align		4
        /*000c*/ 	.word	0xfffffffe
	.align		4
        /*0010*/ 	.word	0x00000000
	.align		4
        /*0014*/ 	.word	0xfffffffd
	.align		4
        /*0018*/ 	.word	0x00000000
	.align		4
        /*001c*/ 	.word	0xfffffffc


//--------------------- .text.triton_mm           --------------------------
	.section	.text.triton_mm,"ax",@progbits
	.sectionflags	@"SHF_BARRIERS=1"
	.align	128
        .global         triton_mm
        .type           triton_mm,@function
        .size           triton_mm,(.L_x_2 - triton_mm)
        .other          triton_mm,@"STO_CUDA_ENTRY STV_DEFAULT"
triton_mm:
.text.triton_mm:
[----:B------:R-:W1:Y:S02]  /*0000*/  LDC R1, c[0x0][0x28] ;  /* 0x00000a00ff017b82 */ /* 0x000e640000000800 */
[----:B------:R-:W2:Y:S02]  /*0010*/  LDC R7, c[0x0][0x228] ;  /* 0x00008a00ff077b82 */ /* 0x000ea40000000800 */
[----:B--2---:R-:W-:-:S05]  /*0020*/  IMAD R0, R7, 0xc00, RZ ;  /* 0x00000c0007007824 */ /* 0x004fca00078e02ff */
[----:B------:R-:W-:-:S13]  /*0030*/  ISETP.NE.AND P0, PT, R0, RZ, PT ;  /* 0x000000ff0000720c */ /* 0x000fda0003f05270 */
[----:B------:R-:W-:Y:S05]  /*0040*/  @!P0 EXIT ;  /* 0x000000000000894d */ /* 0x000fea0003800000 */
[----:B------:R-:W2:Y:S01]  /*0050*/  S2R R10, SR_CTAID.X ;  /* 0x00000000000a7919 */ /* 0x000ea20000002500 */
[----:B------:R-:W-:Y:S01]  /*0060*/  VIADD R0, R7, 0x3f ;  /* 0x0000003f07007836 */ /* 0x000fe20000000000 */
[----:B------:R-:W3:Y:S01]  /*0070*/  S2UR UR5, SR_CgaCtaId ;  /* 0x00000000000579c3 */ /* 0x000ee20000008800 */
[----:B------:R-:W-:Y:S01]  /*0080*/  UMOV UR4, 0x400 ;  /* 0x0000040000047882 */ /* 0x000fe20000000000 */
[----:B------:R-:W-:Y:S01]  /*0090*/  ULDC.64 UR16, c[0x0][0x208] ;  /* 0x0000820000107ab9 */ /* 0x000fe20000000a00 */
[----:B------:R-:W-:Y:S02]  /*00a0*/  CS2R R26, SRZ ;  /* 0x00000000001a7805 */ /* 0x000fe4000001ff00 */
[----:B------:R-:W-:Y:S02]  /*00b0*/  SHF.R.S32.HI R3, RZ, 0x1f, R0 ;  /* 0x0000001fff037819 */ /* 0x000fe40000011400 */
[----:B------:R-:W-:Y:S02]  /*00c0*/  CS2R R28, SRZ ;  /* 0x00000000001c7805 */ /* 0x000fe4000001ff00 */
[----:B------:R-:W-:-:S02]  /*00d0*/  CS2R R34, SRZ ;  /* 0x0000000000227805 */ /* 0x000fc4000001ff00 */
[----:B------:R-:W-:Y:S02]  /*00e0*/  CS2R R36, SRZ ;  /* 0x0000000000247805 */ /* 0x000fe4000001ff00 */
[----:B------:R-:W-:Y:S02]  /*00f0*/  LEA.HI R3, R3, R0, RZ, 0x6 ;  /* 0x0000000003037211 */ /* 0x000fe400078f30ff */
[----:B------:R-:W-:Y:S02]  /*0100*/  CS2R R38, SRZ ;  /* 0x0000000000267805 */ /* 0x000fe4000001ff00 */
[----:B------:R-:W-:Y:S02]  /*0110*/  CS2R R40, SRZ ;  /* 0x0000000000287805 */ /* 0x000fe4000001ff00 */
[----:B------:R-:W-:Y:S02]  /*0120*/  CS2R R42, SRZ ;  /* 0x00000000002a7805 */ /* 0x000fe4000001ff00 */
[----:B------:R-:W-:-:S02]  /*0130*/  CS2R R44, SRZ ;  /* 0x00000000002c7805 */ /* 0x000fc4000001ff00 */
[----:B------:R-:W-:Y:S02]  /*0140*/  CS2R R46, SRZ ;  /* 0x00000000002e7805 */ /* 0x000fe4000001ff00 */
[----:B------:R-:W-:Y:S02]  /*0150*/  CS2R R48, SRZ ;  /* 0x0000000000307805 */ /* 0x000fe4000001ff00 */
[----:B------:R-:W-:Y:S02]  /*0160*/  CS2R R50, SRZ ;  /* 0x0000000000327805 */ /* 0x000fe4000001ff00 */
[----:B------:R-:W-:Y:S02]  /*0170*/  CS2R R52, SRZ ;  /* 0x0000000000347805 */ /* 0x000fe4000001ff00 */
[----:B------:R-:W-:Y:S01]  /*0180*/  CS2R R54, SRZ ;  /* 0x0000000000367805 */ /* 0x000fe2000001ff00 */
[----:B------:R-:W-:Y:S01]  /*0190*/  UMOV UR14, 0xffffffff ;  /* 0xffffffff000e7882 */ /* 0x000fe20000000000 */
[----:B---3--:R-:W-:-:S03]  /*01a0*/  UPRMT UR5, UR5, 0x654, UR4 ;  /* 0x0000065405057896 */ /* 0x008fc60008000004 */
[----:B------:R-:W-:Y:S01]  /*01b0*/  UMOV UR4, URZ ;  /* 0x0000003f00047c82 */ /* 0x000fe20008000000 */
[C---:B--2---:R-:W-:Y:S01]  /*01c0*/  IMAD.HI R2, R10.reuse, 0x2aaaaaab, RZ ;  /* 0x2aaaaaab0a027827 */ /* 0x044fe200078e02ff */
[----:B------:R-:W-:Y:S02]  /*01d0*/  IABS R11, R10 ;  /* 0x0000000a000b7213 */ /* 0x000fe40000000000 */
[----:B------:R-:W-:Y:S02]  /*01e0*/  ISETP.GE.AND P1, PT, R10, RZ, PT ;  /* 0x000000ff0a00720c */ /* 0x000fe40003f26270 */
[----:B------:R-:W-:-:S04]  /*01f0*/  SHF.R.U32.HI R5, RZ, 0x1f, R2 ;  /* 0x0000001fff057819 */ /* 0x000fc80000011602 */
[----:B------:R-:W-:-:S05]  /*0200*/  LEA.HI.SX32 R5, R2, R5, 0x1a ;  /* 0x0000000502057211 */ /* 0x000fca00078fd2ff */
[C---:B------:R-:W-:Y:S02]  /*0210*/  IMAD.SHL.U32 R0, R5.reuse, 0x8, RZ ;  /* 0x0000000805007824 */ /* 0x040fe400078e00ff */
[----:B------:R-:W-:-:S03]  /*0220*/  IMAD R13, R5, -0x180, R10 ;  /* 0xfffffe80050d7824 */ /* 0x000fc600078e020a */
[----:B------:R-:W-:Y:S02]  /*0230*/  LEA.HI.SX32 R3, R3, -R0, 0x1a ;  /* 0x8000000003037211 */ /* 0x000fe400078fd2ff */
[----:B------:R-:W-:Y:S02]  /*0240*/  IABS R17, R13 ;  /* 0x0000000d00117213 */ /* 0x000fe40000000000 */
[----:B------:R-:W-:-:S04]  /*0250*/  VIMNMX R4, R3, 0x8, PT ;  /* 0x0000000803047848 */ /* 0x000fc80003fe0100 */
[-C--:B------:R-:W-:Y:S02]  /*0260*/  IABS R15, R4.reuse ;  /* 0x00000004000f7213 */ /* 0x080fe40000000000 */
[-C--:B------:R-:W-:Y:S02]  /*0270*/  IABS R12, R4.reuse ;  /* 0x00000004000c7213 */ /* 0x080fe40000000000 */
[----:B------:R-:W2:Y:S01]  /*0280*/  I2F.RP R6, R15 ;  /* 0x0000000f00067306 */ /* 0x000ea20000209400 */
[----:B------:R-:W-:-:S07]  /*0290*/  LOP3.LUT R5, RZ, R4, RZ, 0x33, !PT ;  /* 0x00000004ff057212 */ /* 0x000fce00078e33ff */
[----:B--2---:R-:W2:Y:S02]  /*02a0*/  MUFU.RCP R6, R6 ;  /* 0x0000000600067308 */ /* 0x004ea40000001000 */
[----:B--2---:R-:W-:-:S06]  /*02b0*/  VIADD R2, R6, 0xffffffe ;  /* 0x0ffffffe06027836 */ /* 0x004fcc0000000000 */
[----:B------:R2:W3:Y:S02]  /*02c0*/  F2I.FTZ.U32.TRUNC.NTZ R3, R2 ;  /* 0x0000000200037305 */ /* 0x0004e4000021f000 */
[----:B--2---:R-:W-:Y:S02]  /*02d0*/  IMAD.MOV.U32 R2, RZ, RZ, RZ ;  /* 0x000000ffff027224 */ /* 0x004fe400078e00ff */
[----:B---3--:R-:W-:-:S04]  /*02e0*/  IMAD.MOV R8, RZ, RZ, -R3 ;  /* 0x000000ffff087224 */ /* 0x008fc800078e0a03 */
[----:B------:R-:W-:-:S04]  /*02f0*/  IMAD R9, R8, R15, RZ ;  /* 0x0000000f08097224 */ /* 0x000fc800078e02ff */
[----:B------:R-:W-:Y:S01]  /*0300*/  IMAD.HI.U32 R8, R3, R9, R2 ;  /* 0x0000000903087227 */ /* 0x000fe200078e0002 */
[----:B------:R-:W-:-:S03]  /*0310*/  IABS R9, R7 ;  /* 0x0000000700097213 */ /* 0x000fc60000000000 */
[----:B------:R-:W-:Y:S02]  /*0320*/  IMAD.MOV.U32 R3, RZ, RZ, R11 ;  /* 0x000000ffff037224 */ /* 0x000fe400078e000b */
[----:B------:R-:W-:Y:S02]  /*0330*/  IMAD.MOV R11, RZ, RZ, -R12 ;  /* 0x000000ffff0b7224 */ /* 0x000fe400078e0a0c */
[----:B------:R-:W-:-:S04]  /*0340*/  IMAD.HI.U32 R2, R8, R3, RZ ;  /* 0x0000000308027227 */ /* 0x000fc800078e00ff */
[----:B------:R-:W-:Y:S02]  /*0350*/  IMAD R2, R2, R11, R3 ;  /* 0x0000000b02027224 */ /* 0x000fe400078e0203 */
[----:B------:R-:W-:Y:S02]  /*0360*/  IMAD.MOV.U32 R12, RZ, RZ, R9 ;  /* 0x000000ffff0c7224 */ /* 0x000fe400078e0009 */
[----:B------:R-:W2:Y:S01]  /*0370*/  S2R R9, SR_TID.X ;  /* 0x0000000000097919 */ /* 0x000ea20000002100 */
[----:B------:R-:W-:Y:S01]  /*0380*/  ISETP.GT.U32.AND P0, PT, R15, R2, PT ;  /* 0x000000020f00720c */ /* 0x000fe20003f04070 */
[----:B------:R-:W3:Y:S01]  /*0390*/  I2F.RP R6, R12 ;  /* 0x0000000c00067306 */ /* 0x000ee20000209400 */
[----:B------:R-:W-:-:S11]  /*03a0*/  IMAD.HI.U32 R8, R8, R17, RZ ;  /* 0x0000001108087227 */ /* 0x000fd600078e00ff */
[----:B------:R-:W-:Y:S01]  /*03b0*/  @!P0 IMAD.IADD R2, R2, 0x1, -R15 ;  /* 0x0000000102028824 */ /* 0x000fe200078e0a0f */
[----:B---3--:R-:W3:Y:S04]  /*03c0*/  MUFU.RCP R6, R6 ;  /* 0x0000000600067308 */ /* 0x008ee80000001000 */
[----:B------:R-:W-:-:S13]  /*03d0*/  ISETP.GT.U32.AND P0, PT, R15, R2, PT ;  /* 0x000000020f00720c */ /* 0x000fda0003f04070 */
[----:B------:R-:W-:Y:S01]  /*03e0*/  @!P0 IMAD.IADD R2, R2, 0x1, -R15 ;  /* 0x0000000102028824 */ /* 0x000fe200078e0a0f */
[----:B------:R-:W-:Y:S01]  /*03f0*/  ISETP.NE.AND P0, PT, R4, RZ, PT ;  /* 0x000000ff0400720c */ /* 0x000fe20003f05270 */
[----:B---3--:R-:W-:Y:S01]  /*0400*/  VIADD R3, R6, 0xffffffe ;  /* 0x0ffffffe06037836 */ /* 0x008fe20000000000 */
[----:B------:R-:W-:Y:S01]  /*0410*/  LOP3.LUT R4, R13, R4, RZ, 0x3c, !PT ;  /* 0x000000040d047212 */ /* 0x000fe200078e3cff */
[----:B------:R-:W-:Y:S02]  /*0420*/  @!P1 IMAD.MOV R2, RZ, RZ, -R2 ;  /* 0x000000ffff029224 */ /* 0x000fe400078e0a02 */
[----:B------:R-:W-:Y:S01]  /*0430*/  IMAD R6, R8, R11, R17 ;  /* 0x0000000b08067224 */ /* 0x000fe200078e0211 */
[----:B------:R-:W-:Y:S01]  /*0440*/  ISETP.GE.AND P3, PT, R4, RZ, PT ;  /* 0x000000ff0400720c */ /* 0x000fe20003f66270 */
[----:B------:R-:W3:Y:S01]  /*0450*/  F2I.FTZ.U32.TRUNC.NTZ R3, R3 ;  /* 0x0000000300037305 */ /* 0x000ee2000021f000 */
[----:B------:R-:W-:Y:S02]  /*0460*/  SEL R11, R5, R2, !P0 ;  /* 0x00000002050b7207 */ /* 0x000fe40004000000 */
[----:B--2---:R-:W-:-:S02]  /*0470*/  SHF.R.U32.HI R2, RZ, 0x2, R9 ;  /* 0x00000002ff027819 */ /* 0x004fc40000011609 */
[----:B------:R-:W-:Y:S01]  /*0480*/  ISETP.GT.U32.AND P2, PT, R15, R6, PT ;  /* 0x000000060f00720c */ /* 0x000fe20003f44070 */
[----:B------:R-:W-:Y:S01]  /*0490*/  IMAD.IADD R10, R0, 0x1, R11 ;  /* 0x00000001000a7824 */ /* 0x000fe200078e020b */
[----:B------:R-:W-:Y:S01]  /*04a0*/  SGXT.U32 R11, R2, 0x5 ;  /* 0x00000005020b781a */ /* 0x000fe20000000000 */
[----:B------:R-:W-:Y:S02]  /*04b0*/  IMAD.MOV.U32 R2, RZ, RZ, RZ ;  /* 0x000000ffff027224 */ /* 0x000fe400078e00ff */
[----:B------:R-:W-:Y:S02]  /*04c0*/  IMAD.SHL.U32 R10, R10, 0x40, RZ ;  /* 0x000000400a0a7824 */ /* 0x000fe400078e00ff */
[----:B---3--:R-:W-:-:S03]  /*04d0*/  IMAD.MOV R17, RZ, RZ, -R3 ;  /* 0x000000ffff117224 */ /* 0x008fc600078e0a03 */
[----:B------:R-:W-:Y:S02]  /*04e0*/  LOP3.LUT R14, R10, R11, RZ, 0xfc, !PT ;  /* 0x0000000b0a0e7212 */ /* 0x000fe400078efcff */
[----:B------:R-:W-:Y:S01]  /*04f0*/  LOP3.LUT R16, R10, 0x20, R11, 0xfe, !PT ;  /* 0x000000200a107812 */ /* 0x000fe200078efe0b */
[----:B------:R-:W-:Y:S01]  /*0500*/  IMAD R17, R17, R12, RZ ;  /* 0x0000000c11117224 */ /* 0x000fe200078e02ff */
[----:B------:R-:W-:Y:S01]  /*0510*/  IABS R0, R14 ;  /* 0x0000000e00007213 */ /* 0x000fe20000000000 */
[----:B------:R-:W-:Y:S02]  /*0520*/  @!P2 IMAD.IADD R6, R6, 0x1, -R15 ;  /* 0x000000010606a824 */ /* 0x000fe400078e0a0f */
[----:B------:R-:W-:Y:S01]  /*0530*/  IMAD.HI.U32 R2, R3, R17, R2 ;  /* 0x0000001103027227 */ /* 0x000fe200078e0002 */
[----:B------:R-:W-:Y:S02]  /*0540*/  IABS R17, R16 ;  /* 0x0000001000117213 */ /* 0x000fe40000000000 */
[----:B------:R-:W-:Y:S01]  /*0550*/  ISETP.GE.U32.AND P1, PT, R6, R15, PT ;  /* 0x0000000f0600720c */ /* 0x000fe20003f26070 */
[----:B------:R-:W-:-:S02]  /*0560*/  IMAD.MOV.U32 R3, RZ, RZ, R0 ;  /* 0x000000ffff037224 */ /* 0x000fc400078e0000 */
[----:B------:R-:W-:Y:S02]  /*0570*/  @!P2 VIADD R8, R8, 0x1 ;  /* 0x000000010808a836 */ /* 0x000fe40000000000 */
[----:B------:R-:W-:-:S04]  /*0580*/  IMAD.HI.U32 R0, R2, R3, RZ ;  /* 0x0000000302007227 */ /* 0x000fc800078e00ff */
[----:B------:R-:W-:-:S04]  /*0590*/  IMAD.HI.U32 R2, R2, R17, RZ ;  /* 0x0000001102027227 */ /* 0x000fc800078e00ff */
[----:B------:R-:W-:Y:S02]  /*05a0*/  IMAD.MOV R0, RZ, RZ, -R0 ;  /* 0x000000ffff007224 */ /* 0x000fe400078e0a00 */
[----:B------:R-:W-:Y:S02]  /*05b0*/  IMAD.MOV R2, RZ, RZ, -R2 ;  /* 0x000000ffff027224 */ /* 0x000fe400078e0a02 */
[C---:B------:R-:W-:Y:S01]  /*05c0*/  IMAD R13, R12.reuse, R0, R3 ;  /* 0x000000000c0d7224 */ /* 0x040fe200078e0203 */
[----:B------:R-:W-:Y:S01]  /*05d0*/  SHF.R.U32.HI R3, RZ, 0x3, R9 ;  /* 0x00000003ff037819 */ /* 0x000fe20000011609 */
[----:B------:R-:W-:Y:S01]  /*05e0*/  IMAD R15, R12, R2, R17 ;  /* 0x000000020c0f7224 */ /* 0x000fe200078e0211 */
[----:B------:R-:W-:Y:S01]  /*05f0*/  LOP3.LUT R2, R11, 0x20, RZ, 0xfc, !PT ;  /* 0x000000200b027812 */ /* 0x000fe200078efcff */
[----:B------:R-:W-:Y:S01]  /*0600*/  @P1 VIADD R8, R8, 0x1 ;  /* 0x0000000108081836 */ /* 0x000fe20000000000 */
[C---:B------:R-:W-:Y:S01]  /*0610*/  ISETP.GT.U32.AND P1, PT, R12.reuse, R13, PT ;  /* 0x0000000d0c00720c */ /* 0x040fe20003f24070 */
[----:B------:R-:W-:Y:S01]  /*0620*/  IMAD.SHL.U32 R0, R9, 0x8, RZ ;  /* 0x0000000809007824 */ /* 0x000fe200078e00ff */
[----:B------:R-:W-:Y:S01]  /*0630*/  ISETP.GT.U32.AND P2, PT, R12, R15, PT ;  /* 0x0000000f0c00720c */ /* 0x000fe20003f44070 */
[----:B------:R-:W-:Y:S01]  /*0640*/  @!P3 IMAD.MOV R8, RZ, RZ, -R8 ;  /* 0x000000ffff08b224 */ /* 0x000fe200078e0a08 */
[----:B------:R-:W-:-:S02]  /*0650*/  SGXT.U32 R3, R3, 0x4 ;  /* 0x000000040303781a */ /* 0x000fc40000000000 */
[----:B------:R-:W-:Y:S02]  /*0660*/  LOP3.LUT R6, R0, 0x18, R9, 0x48, !PT ;  /* 0x0000001800067812 */ /* 0x000fe400078e4809 */
[----:B------:R-:W-:Y:S02]  /*0670*/  SEL R5, R5, R8, !P0 ;  /* 0x0000000805057207 */ /* 0x000fe40004000000 */
[----:B------:R-:W-:Y:S01]  /*0680*/  ISETP.GE.AND P3, PT, R16, RZ, PT ;  /* 0x000000ff1000720c */ /* 0x000fe20003f66270 */
[----:B------:R-:W-:Y:S01]  /*0690*/  IMAD R8, R2, 0x20, R6 ;  /* 0x0000002002087824 */ /* 0x000fe200078e0206 */
[----:B------:R-:W-:Y:S01]  /*06a0*/  LOP3.LUT R4, R10, R3, RZ, 0xfc, !PT ;  /* 0x000000030a047212 */ /* 0x000fe200078efcff */
[--C-:B------:R-:W-:Y:S01]  /*06b0*/  @!P1 IMAD.IADD R13, R13, 0x1, -R12.reuse ;  /* 0x000000010d0d9824 */ /* 0x100fe200078e0a0c */
[----:B------:R-:W-:Y:S01]  /*06c0*/  ISETP.GE.AND P1, PT, R14, RZ, PT ;  /* 0x000000ff0e00720c */ /* 0x000fe20003f26270 */
[----:B------:R-:W-:Y:S01]  /*06d0*/  @!P2 IMAD.IADD R15, R15, 0x1, -R12 ;  /* 0x000000010f0fa824 */ /* 0x000fe200078e0a0c */
[----:B------:R-:W2:Y:S01]  /*06e0*/  LDC.64 R2, c[0x0][0x218] ;  /* 0x00008600ff027b82 */ /* 0x000ea20000000a00 */
[----:B------:R-:W-:Y:S01]  /*06f0*/  IMAD.SHL.U32 R5, R5, 0x40, RZ ;  /* 0x0000004005057824 */ /* 0x000fe200078e00ff */
[C---:B------:R-:W-:Y:S01]  /*0700*/  ISETP.GT.U32.AND P0, PT, R12.reuse, R13, PT ;  /* 0x0000000d0c00720c */ /* 0x040fe20003f04070 */
[----:B------:R-:W-:Y:S01]  /*0710*/  IMAD R6, R11, 0x20, R6 ;  /* 0x000000200b067824 */ /* 0x000fe200078e0206 */
[----:B------:R-:W-:-:S02]  /*0720*/  ISETP.GT.U32.AND P2, PT, R12, R15, PT ;  /* 0x0000000f0c00720c */ /* 0x000fc40003f44070 */
[----:B------:R-:W-:Y:S02]  /*0730*/  LOP3.LUT R18, R5, R11, RZ, 0xfc, !PT ;  /* 0x0000000b05127212 */ /* 0x000fe400078efcff */
[----:B------:R-:W-:Y:S02]  /*0740*/  LOP3.LUT R20, R5, 0x20, R11, 0xfe, !PT ;  /* 0x0000002005147812 */ /* 0x000fe400078efe0b */
[----:B------:R-:W3:Y:S01]  /*0750*/  LDC.64 R10, c[0x0][0x210] ;  /* 0x00008400ff0a7b82 */ /* 0x000ee20000000a00 */
[----:B------:R-:W-:Y:S01]  /*0760*/  IMAD.HI R14, R18, 0x2aaaaaab, RZ ;  /* 0x2aaaaaab120e7827 */ /* 0x000fe200078e02ff */
[----:B------:R-:W-:Y:S02]  /*0770*/  LEA R31, R6, UR5, 0x1 ;  /* 0x00000005061f7c11 */ /* 0x000fe4000f8e08ff */
[----:B------:R-:W-:Y:S01]  /*0780*/  LEA R33, R8, UR5, 0x1 ;  /* 0x0000000508217c11 */ /* 0x000fe2000f8e08ff */
[----:B------:R-:W-:Y:S01]  /*0790*/  IMAD.HI R16, R20, 0x2aaaaaab, RZ ;  /* 0x2aaaaaab14107827 */ /* 0x000fe200078e02ff */
[----:B------:R-:W-:-:S03]  /*07a0*/  SHF.R.U32.HI R17, RZ, 0x1f, R14 ;  /* 0x0000001fff117819 */ /* 0x000fc6000001160e */
[----:B------:R-:W-:Y:S01]  /*07b0*/  @!P0 IMAD.IADD R13, R13, 0x1, -R12 ;  /* 0x000000010d0d8824 */ /* 0x000fe200078e0a0c */
[----:B------:R-:W-:Y:S01]  /*07c0*/  SHF.R.U32.HI R19, RZ, 0x1f, R16 ;  /* 0x0000001fff137819 */ /* 0x000fe20000011610 */
[----:B------:R-:W-:Y:S01]  /*07d0*/  @!P2 IMAD.IADD R15, R15, 0x1, -R12 ;  /* 0x000000010f0fa824 */ /* 0x000fe200078e0a0c */
[----:B------:R-:W-:Y:S01]  /*07e0*/  LEA.HI R17, R14, R17, RZ, 0x17 ;  /* 0x000000110e117211 */ /* 0x000fe200078fb8ff */
[----:B------:R-:W-:Y:S01]  /*07f0*/  @!P1 IMAD.MOV R13, RZ, RZ, -R13 ;  /* 0x000000ffff0d9224 */ /* 0x000fe200078e0a0d */
[----:B------:R-:W-:Y:S01]  /*0800*/  ISETP.NE.AND P0, PT, R7, RZ, PT ;  /* 0x000000ff0700720c */ /* 0x000fe20003f05270 */
[----:B------:R-:W-:Y:S01]  /*0810*/  @!P3 IMAD.MOV R15, RZ, RZ, -R15 ;  /* 0x000000ffff0fb224 */ /* 0x000fe200078e0a0f */
[----:B------:R-:W-:Y:S01]  /*0820*/  LOP3.LUT R14, RZ, R7, RZ, 0x33, !PT ;  /* 0x00000007ff0e7212 */ /* 0x000fe200078e33ff */
[----:B------:R-:W-:Y:S01]  /*0830*/  IMAD R17, R17, -0xc00, R18 ;  /* 0xfffff40011117824 */ /* 0x000fe200078e0212 */
[----:B------:R-:W-:Y:S02]  /*0840*/  LEA.HI R19, R16, R19, RZ, 0x17 ;  /* 0x0000001310137211 */ /* 0x000fe400078fb8ff */
[----:B------:R-:W-:-:S02]  /*0850*/  LOP3.LUT R12, R0, 0x18, RZ, 0xc0, !PT ;  /* 0x00000018000c7812 */ /* 0x000fc400078ec0ff */
[C---:B------:R-:W-:Y:S01]  /*0860*/  SEL R13, R14.reuse, R13, !P0 ;  /* 0x0000000d0e0d7207 */ /* 0x040fe20004000000 */
[----:B------:R-:W-:Y:S01]  /*0870*/  IMAD R19, R19, -0xc00, R20 ;  /* 0xfffff40013137824 */ /* 0x000fe200078e0214 */
[----:B------:R-:W-:Y:S01]  /*0880*/  SEL R15, R14, R15, !P0 ;  /* 0x0000000f0e0f7207 */ /* 0x000fe20004000000 */
[--C-:B------:R-:W-:Y:S02]  /*0890*/  IMAD R17, R17, 0x40, R12.reuse ;  /* 0x0000004011117824 */ /* 0x100fe400078e020c */
[--C-:B------:R-:W-:Y:S02]  /*08a0*/  IMAD R13, R13, 0x40, R12.reuse ;  /* 0x000000400d0d7824 */ /* 0x100fe400078e020c */
[--C-:B------:R-:W-:Y:S02]  /*08b0*/  IMAD R15, R15, 0x40, R12.reuse ;  /* 0x000000400f0f7824 */ /* 0x100fe400078e020c */
[----:B------:R-:W-:Y:S02]  /*08c0*/  IMAD R25, R19, 0x40, R12 ;  /* 0x0000004013197824 */ /* 0x000fe400078e020c */
[----:B---3--:R-:W-:-:S04]  /*08d0*/  IMAD.WIDE R18, R13, 0x2, R10 ;  /* 0x000000020d127825 */ /* 0x008fc800078e020a */
[----:B------:R-:W-:Y:S01]  /*08e0*/  IMAD.WIDE R20, R15, 0x2, R10 ;  /* 0x000000020f147825 */ /* 0x000fe200078e020a */
[----:B------:R-:W-:Y:S01]  /*08f0*/  @!PT LDS RZ, [RZ] ;  /* 0x00000000fffff984 */ /* 0x000fe20000000800 */
[----:B------:R-:W-:Y:S01]  /*0900*/  @!PT LDS RZ, [RZ] ;  /* 0x00000000fffff984 */ /* 0x000fe20000000800 */
[----:B------:R-:W-:Y:S01]  /*0910*/  @!PT LDS RZ, [RZ] ;  /* 0x00000000fffff984 */ /* 0x000fe20000000800 */
[----:B------:R3:W-:Y:S01]  /*0920*/  LDGSTS.E.BYPASS.128 [R31], desc[UR16][R18.64] ;  /* 0x00000000121f7fae */ /* 0x0007e2000b901c50 */
[----:B------:R-:W-:Y:S02]  /*0930*/  IADD3 R10, P2, R18, 0x40, RZ ;  /* 0x00000040120a7810 */ /* 0x000fe40007f5e0ff */
[--C-:B--2---:R-:W-:Y:S01]  /*0940*/  IMAD.WIDE R22, R17, 0x2, R2.reuse ;  /* 0x0000000211167825 */ /* 0x104fe200078e0202 */
[----:B------:R2:W-:Y:S01]  /*0950*/  LDGSTS.E.BYPASS.128 [R33], desc[UR16][R20.64] ;  /* 0x0000000014217fae */ /* 0x0005e2000b901c50 */
[----:B------:R-:W-:Y:S02]  /*0960*/  IADD3 R11, P0, R20, 0x40, RZ ;  /* 0x00000040140b7810 */ /* 0x000fe40007f1e0ff */
[----:B------:R-:W-:Y:S01]  /*0970*/  IMAD.WIDE R2, R25, 0x2, R2 ;  /* 0x0000000219027825 */ /* 0x000fe200078e0202 */
[----:B------:R-:W0:Y:S01]  /*0980*/  LDGDEPBAR ;  /* 0x00000000000079af */ /* 0x000e220000000000 */
[----:B------:R-:W-:-:S02]  /*0990*/  IADD3 R12, P1, R22, 0x40, RZ ;  /* 0x00000040160c7810 */ /* 0x000fc40007f3e0ff */
[----:B------:R-:W-:Y:S01]  /*09a0*/  CS2R R24, SRZ ;  /* 0x0000000000187805 */ /* 0x000fe2000001ff00 */
[----:B------:R-:W-:Y:S01]  /*09b0*/  IMAD.X R14, RZ, RZ, R21, P0 ;  /* 0x000000ffff0e7224 */ /* 0x000fe200000e0615 */
[----:B------:R4:W-:Y:S01]  /*09c0*/  LDGSTS.E.BYPASS.128 [R31+0x2000], desc[UR16][R22.64] ;  /* 0x02000000161f7fae */ /* 0x0009e2000b901c50 */
[----:B------:R-:W-:Y:S01]  /*09d0*/  IADD3 R15, P0, R2, 0x40, RZ ;  /* 0x00000040020f7810 */ /* 0x000fe20007f1e0ff */
[----:B------:R-:W-:Y:S01]  /*09e0*/  IMAD.X R17, RZ, RZ, R19, P2 ;  /* 0x000000ffff117224 */ /* 0x000fe200010e0613 */
[----:B---3--:R-:W-:Y:S01]  /*09f0*/  SHF.R.U32.HI R19, RZ, 0x5, R9 ;  /* 0x00000005ff137819 */ /* 0x008fe20000011609 */
[----:B------:R3:W-:Y:S01]  /*0a00*/  LDGSTS.E.BYPASS.128 [R33+0x2000], desc[UR16][R2.64] ;  /* 0x0200000002217fae */ /* 0x0007e2000b901c50 */
[----:B------:R-:W-:Y:S01]  /*0a10*/  IMAD.X R13, RZ, RZ, R23, P1 ;  /* 0x000000ffff0d7224 */ /* 0x000fe200008e0617 */
[----:B------:R-:W-:Y:S01]  /*0a20*/  SHF.R.U32.HI R18, RZ, 0x3, R9 ;  /* 0x00000003ff127819 */ /* 0x000fe20000011609 */
[----:B------:R-:W-:Y:S01]  /*0a30*/  IMAD.X R16, RZ, RZ, R3, P0 ;  /* 0x000000ffff107224 */ /* 0x000fe200000e0603 */
[----:B------:R-:W0:Y:S01]  /*0a40*/  LDGDEPBAR ;  /* 0x00000000000079af */ /* 0x000e220000000000 */
[----:B------:R-:W-:-:S02]  /*0a50*/  PLOP3.LUT P0, PT, PT, PT, PT, 0x80, 0x0 ;  /* 0x000000000000781c */ /* 0x000fc40003f0f070 */
[----:B--2---:R-:W-:Y:S02]  /*0a60*/  LOP3.LUT R20, R19, 0x7fffffc, RZ, 0xc0, !PT ;  /* 0x07fffffc13147812 */ /* 0x004fe400078ec0ff */
[----:B----4-:R-:W-:Y:S02]  /*0a70*/  CS2R R30, SRZ ;  /* 0x00000000001e7805 */ /* 0x010fe4000001ff00 */
[----:B---3--:R-:W-:-:S07]  /*0a80*/  CS2R R32, SRZ ;  /* 0x0000000000207805 */ /* 0x008fce000001ff00 */
.L_x_0:
[----:B--2---:R-:W2:Y:S01]  /*0a90*/  SHFL.IDX PT, R2, R20, RZ, 0x1f ;  /* 0x00001fff14027589 */ /* 0x004ea200000e0000 */
[----:B------:R-:W-:Y:S01]  /*0aa0*/  UIADD3 UR14, UR14, 0x1, URZ ;  /* 0x000000010e0e7890 */ /* 0x000fe2000fffe03f */
[----:B------:R-:W-:-:S04]  /*0ab0*/  DEPBAR.LE SB0, 0x0 ;  /* 0x000080000000791a */ /* 0x000fc80000000000 */
[----:B------:R-:W-:Y:S01]  /*0ac0*/  UISETP.GE.AND UP0, UPT, UR14, 0x2, UPT ;  /* 0x000000020e00788c */ /* 0x000fe2000bf06270 */
[----:B------:R-:W-:Y:S01]  /*0ad0*/  BAR.SYNC.DEFER_BLOCKING 0x0 ;  /* 0x0000000000007b1d */ /* 0x000fe20000010000 */
[----:B------:R-:W-:Y:S01]  /*0ae0*/  UIADD3 UR4, UR4, 0x1, URZ ;  /* 0x0000000104047890 */ /* 0x000fe2000fffe03f */
[----:B------:R-:W-:Y:S01]  /*0af0*/  IMAD.MOV.U32 R3, RZ, RZ, R17 ;  /* 0x000000ffff037224 */ /* 0x000fe200078e0011 */
[----:B------:R-:W-:Y:S01]  /*0b00*/  USEL UR14, UR14, URZ, !UP0 ;  /* 0x0000003f0e0e7287 */ /* 0x000fe2000c000000 */
[----:B------:R-:W-:Y:S02]  /*0b10*/  PLOP3.LUT P1, PT, P0, PT, PT, 0x80, 0x0 ;  /* 0x000000000000781c */ /* 0x000fe4000072f070 */
[----:B------:R-:W-:Y:S01]  /*0b20*/  UMOV UR11, 0x80000020 ;  /* 0x80000020000b7882 */ /* 0x000fe20000000000 */
[----:B--2---:R-:W-:Y:S01]  /*0b30*/  R2UR UR6, R2 ;  /* 0x00000000020672ca */ /* 0x004fe200000e0000 */
[----:B------:R-:W-:Y:S01]  /*0b40*/  IMAD.MOV.U32 R2, RZ, RZ, R10 ;  /* 0x000000ffff027224 */ /* 0x000fe200078e000a */
[----:B------:R-:W-:Y:S01]  /*0b50*/  IADD3 R10, P5, R10, 0x40, RZ ;  /* 0x000000400a0a7810 */ /* 0x000fe20007fbe0ff */
[----:B------:R-:W-:-:S04]  /*0b60*/  WARPGROUP.ARRIVE ;  /* 0x00000000000079c5 */ /* 0x000fc80000000000 */
[----:B------:R-:W-:-:S06]  /*0b70*/  IMAD.X R17, RZ, RZ, R17, P5 ;  /* 0x000000ffff117224 */ /* 0x000fcc00028e0611 */
[----:B------:R-:W-:Y:S02]  /*0b80*/  USHF.L.U32 UR7, UR6, 0x6, URZ ;  /* 0x0000000606077899 */ /* 0x000fe4000800063f */
[----:B------:R-:W-:Y:S02]  /*0b90*/  ULEA UR6, UR14, UR5, 0xc ;  /* 0x000000050e067291 */ /* 0x000fe4000f8e603f */
[----:B------:R-:W-:Y:S02]  /*0ba0*/  ULOP3.LUT UR7, UR7, 0xc0, URZ, 0xc0, !UPT ;  /* 0x000000c007077892 */ /* 0x000fe4000f8ec03f */
[----:B------:R-:W-:Y:S02]  /*0bb0*/  USHF.R.U32.HI UR8, URZ, 0x4, UR6 ;  /* 0x000000043f087899 */ /* 0x000fe40008011606 */
[----:B------:R-:W-:Y:S02]  /*0bc0*/  UIADD3 UR6, UR6, 0x2000, URZ ;  /* 0x0000200006067890 */ /* 0x000fe4000fffe03f */
[----:B------:R-:W-:-:S02]  /*0bd0*/  ULOP3.LUT UR8, UR8, 0x3fff, URZ, 0xc0, !UPT ;  /* 0x00003fff08087892 */ /* 0x000fc4000f8ec03f */
[----:B------:R-:W-:Y:S02]  /*0be0*/  USHF.R.U32.HI UR6, URZ, 0x4, UR6 ;  /* 0x000000043f067899 */ /* 0x000fe40008011606 */
[----:B------:R-:W-:Y:S02]  /*0bf0*/  UIADD3 UR12, UP0, UR7, UR8, URZ ;  /* 0x00000008070c7290 */ /* 0x000fe4000ff1e03f */
[----:B------:R-:W-:Y:S02]  /*0c00*/  ULOP3.LUT UR6, UR6, 0x3fff, URZ, 0xc0, !UPT ;  /* 0x00003fff06067892 */ /* 0x000fe4000f8ec03f */
[----:B------:R-:W-:Y:S02]  /*0c10*/  UIADD3.X UR13, URZ, URZ, URZ, UP0, !UPT ;  /* 0x0000003f3f0d7290 */ /* 0x000fe400087fe43f */
[----:B------:R-:W-:Y:S02]  /*0c20*/  ULOP3.LUT UR10, UR6, 0x1000000, URZ, 0xfc, !UPT ;  /* 0x01000000060a7892 */ /* 0x000fe4000f8efc3f */
[----:B------:R-:W-:-:S02]  /*0c30*/  ULOP3.LUT UR8, UR12, 0x1000000, URZ, 0xfc, !UPT ;  /* 0x010000000c087892 */ /* 0x000fc4000f8efc3f */
[----:B------:R-:W-:Y:S01]  /*0c40*/  ULOP3.LUT UR9, UR13, 0x80000020, URZ, 0xfc, !UPT ;  /* 0x800000200d097892 */ /* 0x000fe2000f8efc3f */
[----:B------:R-:W-:Y:S01]  /*0c50*/  UMOV UR7, URZ ;  /* 0x0000003f00077c82 */ /* 0x000fe20008000000 */
[----:B------:R-:W-:-:S04]  /*0c60*/  UISETP.GE.AND UP0, UPT, UR4, 0x2, UPT ;  /* 0x000000020400788c */ /* 0x000fc8000bf06270 */
[----:B------:R-:W-:-:S03]  /*0c70*/  USEL UR4, UR4, URZ, !UP0 ;  /* 0x0000003f04047287 */ /* 0x000fc6000c000000 */
[----:B------:R-:W-:Y:S01]  /*0c80*/  HGMMA.64x64x16.F32.BF16 R24, gdesc[UR8], R24 ;  /* 0x00e00000081879f0 */ /* 0x000fe20008701818 */
[----:B------:R-:W-:Y:S01]  /*0c90*/  UMOV UR8, 0x1000002 ;  /* 0x0100000200087882 */ /* 0x000fe20000000000 */
[----:B------:R-:W-:Y:S02]  /*0ca0*/  UMOV UR9, 0x80000020 ;  /* 0x8000002000097882 */ /* 0x000fe40000000000 */
[----:B------:R-:W-:Y:S02]  /*0cb0*/  UIADD3.64 UR10, UR6, UR8, URZ ;  /* 0x00000008060a7297 */ /* 0x000fe4000fffe03f */
[----:B------:R-:W-:Y:S02]  /*0cc0*/  UIADD3.64 UR8, UR12, UR8, URZ ;  /* 0x000000080c087297 */ /* 0x000fe4000fffe03f */
[----:B------:R-:W-:-:S06]  /*0cd0*/  ULEA UR6, UR4, UR5, 0xc ;  /* 0x0000000504067291 */ /* 0x000fcc000f8e603f */
[----:B------:R-:W-:Y:S02]  /*0ce0*/  LEA R21, R6, UR6, 0x1 ;  /* 0x0000000606157c11 */ /* 0x000fe4000f8e08ff */
[----:B------:R-:W-:Y:S01]  /*0cf0*/  LEA R23, R8, UR6, 0x1 ;  /* 0x0000000608177c11 */ /* 0x000fe2000f8e08ff */
[----:B------:R-:W-:Y:S03]  /*0d00*/  HGMMA.64x64x16.F32.BF16 R24, gdesc[UR8], R24, gsb0 ;  /* 0x00e00000081879f0 */ /* 0x000fe60008001818 */
[----:B------:R-:W-:Y:S02]  /*0d10*/  WARPGROUP.DEPBAR.LE gsb0, 0x1 ;  /* 0x00008000000079c5 */ /* 0x000fe40000010100 */
[----:B------:R-:W-:Y:S06]  /*0d20*/  BAR.SYNC.DEFER_BLOCKING 0x0 ;  /* 0x0000000000007b1d */ /* 0x000fec0000010000 */
[----:B------:R-:W-:Y:S01]  /*0d30*/  @!PT LDS RZ, [RZ] ;  /* 0x00000000fffff984 */ /* 0x000fe20000000800 */
[----:B------:R-:W-:Y:S01]  /*0d40*/  @!PT LDS RZ, [RZ] ;  /* 0x00000000fffff984 */ /* 0x000fe20000000800 */
[----:B------:R-:W-:Y:S01]  /*0d50*/  @!PT LDS RZ, [RZ] ;  /* 0x00000000fffff984 */ /* 0x000fe20000000800 */
[----:B------:R2:W-:Y:S02]  /*0d60*/  LDGSTS.E.BYPASS.128 [R21], desc[UR16][R2.64], P0 ;  /* 0x0000000002157fae */ /* 0x0005e40008101c50 */
[----:B--2---:R-:W-:Y:S01]  /*0d70*/  IMAD.MOV.U32 R2, RZ, RZ, R11 ;  /* 0x000000ffff027224 */ /* 0x004fe200078e000b */
[----:B------:R-:W-:Y:S01]  /*0d80*/  IADD3 R11, P4, R11, 0x40, RZ ;  /* 0x000000400b0b7810 */ /* 0x000fe20007f9e0ff */
[----:B------:R-:W-:-:S04]  /*0d90*/  IMAD.MOV.U32 R3, RZ, RZ, R14 ;  /* 0x000000ffff037224 */ /* 0x000fc800078e000e */
[----:B------:R-:W-:Y:S01]  /*0da0*/  IMAD.X R14, RZ, RZ, R14, P4 ;  /* 0x000000ffff0e7224 */ /* 0x000fe200020e060e */
[----:B------:R2:W-:Y:S04]  /*0db0*/  LDGSTS.E.BYPASS.128 [R23], desc[UR16][R2.64], P0 ;  /* 0x0000000002177fae */ /* 0x0005e80008101c50 */
[----:B------:R-:W0:Y:S01]  /*0dc0*/  LDGDEPBAR ;  /* 0x00000000000079af */ /* 0x000e220000000000 */
[----:B--2---:R-:W-:Y:S01]  /*0dd0*/  IMAD.MOV.U32 R2, RZ, RZ, R12 ;  /* 0x000000ffff027224 */ /* 0x004fe200078e000c */
[----:B------:R-:W-:Y:S01]  /*0de0*/  IADD3 R12, P3, R12, 0x40, RZ ;  /* 0x000000400c0c7810 */ /* 0x000fe20007f7e0ff */
[----:B------:R-:W-:-:S04]  /*0df0*/  IMAD.MOV.U32 R3, RZ, RZ, R13 ;  /* 0x000000ffff037224 */ /* 0x000fc800078e000d */
[----:B------:R-:W-:Y:S01]  /*0e00*/  IMAD.X R13, RZ, RZ, R13, P3 ;  /* 0x000000ffff0d7224 */ /* 0x000fe200018e060d */
[----:B------:R2:W-:Y:S02]  /*0e10*/  LDGSTS.E.BYPASS.128 [R21+0x2000], desc[UR16][R2.64], P0 ;  /* 0x0200000002157fae */ /* 0x0005e40008101c50 */
[----:B--2---:R-:W-:Y:S01]  /*0e20*/  IMAD.MOV.U32 R2, RZ, RZ, R15 ;  /* 0x000000ffff027224 */ /* 0x004fe200078e000f */
[----:B------:R-:W-:Y:S01]  /*0e30*/  IADD3 R15, P2, R15, 0x40, RZ ;  /* 0x000000400f0f7810 */ /* 0x000fe20007f5e0ff */
[----:B------:R-:W-:-:S04]  /*0e40*/  IMAD.MOV.U32 R3, RZ, RZ, R16 ;  /* 0x000000ffff037224 */ /* 0x000fc800078e0010 */
[----:B------:R-:W-:Y:S01]  /*0e50*/  IMAD.X R16, RZ, RZ, R16, P2 ;  /* 0x000000ffff107224 */ /* 0x000fe200010e0610 */
[----:B------:R2:W-:Y:S01]  /*0e60*/  LDGSTS.E.BYPASS.128 [R23+0x2000], desc[UR16][R2.64], P0 ;  /* 0x0200000002177fae */ /* 0x0005e20008101c50 */
[----:B------:R-:W-:-:S03]  /*0e70*/  PLOP3.LUT P0, PT, PT, PT, PT, 0x8, 0x0 ;  /* 0x000000000000781c */ /* 0x000fc60003f0e170 */
[----:B------:R-:W0:Y:S01]  /*0e80*/  LDGDEPBAR ;  /* 0x00000000000079af */ /* 0x000e220000000000 */
[----:B------:R-:W-:Y:S09]  /*0e90*/  @P1 BRA `(.L_x_0) ;  /* 0xfffffff800fc1947 */ /* 0x000ff2000383ffff */
[----:B------:R-:W-:Y:S02]  /*0ea0*/  WARPGROUP.DEPBAR.LE gsb0, 0x0 ;  /* 0x00008000000079c5 */ /* 0x000fe40000010000 */
[----:B------:R-:W-:-:S04]  /*0eb0*/  DEPBAR.LE SB0, 0x0 ;  /* 0x000080000000791a */ /* 0x000fc80000000000 */
[----:B--2---:R-:W-:Y:S01]  /*0ec0*/  IMAD.SHL.U32 R2, R18, 0x4, RZ ;  /* 0x0000000412027824 */ /* 0x004fe200078e00ff */
[----:B------:R-:W-:Y:S02]  /*0ed0*/  LOP3.LUT R9, R9, 0xf, RZ, 0xc0, !PT ;  /* 0x0000000f09097812 */ /* 0x000fe400078ec0ff */
[----:B------:R-:W-:Y:S02]  /*0ee0*/  LOP3.LUT R19, R19, 0x3, RZ, 0xc0, !PT ;  /* 0x0000000313137812 */ /* 0x000fe400078ec0ff */
[----:B------:R-:W-:Y:S02]  /*0ef0*/  LOP3.LUT R2, R2, 0x8, RZ, 0xc0, !PT ;  /* 0x0000000802027812 */ /* 0x000fe400078ec0ff */
[----:B------:R-:W-:Y:S02]  /*0f00*/  LOP3.LUT R18, R18, 0x3, RZ, 0xc0, !PT ;  /* 0x0000000312127812 */ /* 0x000fe400078ec0ff */
[----:B------:R-:W-:Y:S01]  /*0f10*/  F2FP.BF16.F32.PACK_AB R24, R25, R24 ;  /* 0x000000181918723e */ /* 0x000fe200000010ff */
[----:B------:R-:W-:Y:S01]  /*0f20*/  IMAD R2, R9, 0x48, R2 ;  /* 0x0000004809027824 */ /* 0x000fe200078e0202 */
[----:B------:R-:W-:Y:S01]  /*0f30*/  F2FP.BF16.F32.PACK_AB R25, R27, R26 ;  /* 0x0000001a1b19723e */ /* 0x000fe200000010ff */
[----:B------:R-:W-:Y:S01]  /*0f40*/  IMAD R3, R19, 0x4, R18 ;  /* 0x0000000413037824 */ /* 0x000fe200078e0212 */
[----:B------:R-:W-:Y:S01]  /*0f50*/  F2FP.BF16.F32.PACK_AB R32, R33, R32 ;  /* 0x000000202120723e */ /* 0x000fe200000010ff */
[----:B------:R-:W-:Y:S01]  /*0f60*/  IMAD R19, R19, 0x480, R2 ;  /* 0x0000048013137824 */ /* 0x000fe200078e0202 */
[----:B------:R-:W-:-:S02]  /*0f70*/  F2FP.BF16.F32.PACK_AB R26, R29, R28 ;  /* 0x0000001c1d1a723e */ /* 0x000fc400000010ff */
[----:B------:R-:W-:Y:S02]  /*0f80*/  F2FP.BF16.F32.PACK_AB R27, R31, R30 ;  /* 0x0000001e1f1b723e */ /* 0x000fe400000010ff */
[----:B------:R-:W-:Y:S02]  /*0f90*/  F2FP.BF16.F32.PACK_AB R33, R35, R34 ;  /* 0x000000222321723e */ /* 0x000fe400000010ff */
[----:B------:R-:W-:Y:S02]  /*0fa0*/  F2FP.BF16.F32.PACK_AB R40, R41, R40 ;  /* 0x000000282928723e */ /* 0x000fe400000010ff */
[----:B------:R-:W-:Y:S01]  /*0fb0*/  LEA R20, R19, UR5, 0x1 ;  /* 0x0000000513147c11 */ /* 0x000fe2000f8e08ff */
[----:B------:R-:W-:Y:S01]  /*0fc0*/  BAR.SYNC.DEFER_BLOCKING 0x0 ;  /* 0x0000000000007b1d */ /* 0x000fe20000010000 */
[----:B------:R-:W-:Y:S02]  /*0fd0*/  F2FP.BF16.F32.PACK_AB R34, R37, R36 ;  /* 0x000000242522723e */ /* 0x000fe400000010ff */
[----:B------:R-:W-:-:S02]  /*0fe0*/  F2FP.BF16.F32.PACK_AB R35, R39, R38 ;  /* 0x000000262723723e */ /* 0x000fc400000010ff */
[----:B------:R-:W-:Y:S02]  /*0ff0*/  F2FP.BF16.F32.PACK_AB R41, R43, R42 ;  /* 0x0000002a2b29723e */ /* 0x000fe400000010ff */
[----:B------:R-:W-:Y:S02]  /*1000*/  F2FP.BF16.F32.PACK_AB R48, R49, R48 ;  /* 0x000000303130723e */ /* 0x000fe400000010ff */
[----:B------:R-:W-:Y:S02]  /*1010*/  F2FP.BF16.F32.PACK_AB R42, R45, R44 ;  /* 0x0000002c2d2a723e */ /* 0x000fe400000010ff */
[----:B------:R-:W-:Y:S02]  /*1020*/  F2FP.BF16.F32.PACK_AB R43, R47, R46 ;  /* 0x0000002e2f2b723e */ /* 0x000fe400000010ff */
[----:B------:R-:W-:Y:S02]  /*1030*/  F2FP.BF16.F32.PACK_AB R49, R51, R50 ;  /* 0x000000323331723e */ /* 0x000fe400000010ff */
[----:B------:R-:W-:-:S02]  /*1040*/  F2FP.BF16.F32.PACK_AB R50, R53, R52 ;  /* 0x000000343532723e */ /* 0x000fc400000010ff */
[----:B------:R-:W-:Y:S02]  /*1050*/  F2FP.BF16.F32.PACK_AB R51, R55, R54 ;  /* 0x000000363733723e */ /* 0x000fe400000010ff */
[----:B------:R-:W-:Y:S02]  /*1060*/  LOP3.LUT R2, R0, 0x38, RZ, 0xc0, !PT ;  /* 0x0000003800027812 */ /* 0x000fe400078ec0ff */
[----:B------:R-:W-:Y:S02]  /*1070*/  LOP3.LUT R5, R5, 0x38, R0, 0xf8, !PT ;  /* 0x0000003805057812 */ /* 0x000fe400078ef800 */
[C---:B------:R-:W-:Y:S01]  /*1080*/  LOP3.LUT R0, R4.reuse, 0x10, RZ, 0xfc, !PT ;  /* 0x0000001004007812 */ /* 0x040fe200078efcff */
[----:B------:R2:W-:Y:S01]  /*1090*/  STSM.16.M88.4 [R20], R24 ;  /* 0x0000001814007844 */ /* 0x0005e20000000200 */
[----:B------:R-:W-:Y:S01]  /*10a0*/  IMAD R2, R3, 0x48, R2 ;  /* 0x0000004803027824 */ /* 0x000fe200078e0202 */
[----:B------:R-:W-:Y:S01]  /*10b0*/  ISETP.GE.AND P0, PT, R5, 0xc00, PT ;  /* 0x00000c000500780c */ /* 0x000fe20003f06270 */
[C---:B------:R-:W-:Y:S01]  /*10c0*/  IMAD R23, R4.reuse, 0xc00, R5 ;  /* 0x00000c0004177824 */ /* 0x040fe200078e0205 */
[----:B------:R-:W-:Y:S01]  /*10d0*/  STSM.16.M88.4 [R20+0x20], R32 ;  /* 0x0000202014007844 */ /* 0x000fe20000000200 */
[----:B------:R-:W-:-:S02]  /*10e0*/  LOP3.LUT R6, R4, 0x20, RZ, 0xfc, !PT ;  /* 0x0000002004067812 */ /* 0x000fc400078efcff */
[----:B------:R-:W-:Y:S01]  /*10f0*/  LEA R22, R2, UR5, 0x1 ;  /* 0x0000000502167c11 */ /* 0x000fe2000f8e08ff */
[----:B------:R-:W-:Y:S01]  /*1100*/  STSM.16.M88.4 [R20+0x40], R40 ;  /* 0x0000402814007844 */ /* 0x000fe20000000200 */
[----:B------:R-:W3:Y:S01]  /*1110*/  LDC.64 R2, c[0x0][0x220] ;  /* 0x00008800ff027b82 */ /* 0x000ee20000000a00 */
[C---:B------:R-:W-:Y:S01]  /*1120*/  ISETP.LT.AND P1, PT, R4.reuse, R7, !P0 ;  /* 0x000000070400720c */ /* 0x040fe20004721270 */
[----:B------:R-:W-:Y:S01]  /*1130*/  VIADD R21, R23, 0xc000 ;  /* 0x0000c00017157836 */ /* 0x000fe20000000000 */
[----:B------:R4:W-:Y:S01]  /*1140*/  STSM.16.M88.4 [R20+0x60], R48 ;  /* 0x0000603014007844 */ /* 0x0009e20000000200 */
[----:B------:R-:W-:-:S04]  /*1150*/  LOP3.LUT R4, R4, 0x30, RZ, 0xfc, !PT ;  /* 0x0000003004047812 */ /* 0x000fc800078efcff */
[----:B------:R-:W-:Y:S01]  /*1160*/  BAR.SYNC.DEFER_BLOCKING 0x0 ;  /* 0x0000000000007b1d */ /* 0x000fe20000010000 */
[-C--:B------:R-:W-:Y:S01]  /*1170*/  ISETP.LT.AND P2, PT, R0, R7.reuse, !P0 ;  /* 0x000000070000720c */ /* 0x080fe20004741270 */
[C---:B--2---:R-:W-:Y:S01]  /*1180*/  VIADD R25, R23.reuse, 0x18000 ;  /* 0x0001800017197836 */ /* 0x044fe20000000000 */
[-C--:B------:R-:W-:Y:S02]  /*1190*/  ISETP.LT.AND P3, PT, R6, R7.reuse, !P0 ;  /* 0x000000070600720c */ /* 0x080fe40004761270 */
[----:B------:R-:W-:Y:S01]  /*11a0*/  ISETP.LT.AND P0, PT, R4, R7, !P0 ;  /* 0x000000070400720c */ /* 0x000fe20004701270 */
[----:B---3--:R-:W-:-:S04]  /*11b0*/  IMAD.WIDE R4, R23, 0x2, R2 ;  /* 0x0000000217047825 */ /* 0x008fc800078e0202 */
[--C-:B------:R-:W-:Y:S01]  /*11c0*/  IMAD.WIDE R6, R21, 0x2, R2.reuse ;  /* 0x0000000215067825 */ /* 0x100fe200078e0202 */
[----:B------:R-:W2:Y:S03]  /*11d0*/  LDS.128 R16, [R22] ;  /* 0x0000000016107984 */ /* 0x000ea60000000c00 */
[----:B----4-:R-:W-:Y:S01]  /*11e0*/  IMAD.WIDE R20, R25, 0x2, R2 ;  /* 0x0000000219147825 */ /* 0x010fe200078e0202 */
[----:B------:R-:W3:Y:S04]  /*11f0*/  LDS.128 R12, [R22+0x900] ;  /* 0x00090000160c7984 */ /* 0x000ee80000000c00 */
[----:B------:R-:W4:Y:S04]  /*1200*/  LDS.128 R8, [R22+0x1200] ;  /* 0x0012000016087984 */ /* 0x000f280000000c00 */
[----:B--2---:R2:W-:Y:S04]  /*1210*/  @P1 STG.E.128 desc[UR16][R4.64], R16 ;  /* 0x0000001004001986 */ /* 0x0045e8000c101d10 */
[----:B---3--:R2:W-:Y:S04]  /*1220*/  @P2 STG.E.128 desc[UR16][R6.64], R12 ;  /* 0x0000000c06002986 */ /* 0x0085e8000c101d10 */
[----:B----4-:R2:W-:Y:S01]  /*1230*/  @P3 STG.E.128 desc[UR16][R20.64], R8 ;  /* 0x0000000814003986 */ /* 0x0105e2000c101d10 */
[----:B------:R-:W-:Y:S05]  /*1240*/  @!P0 EXIT ;  /* 0x000000000000894d */ /* 0x000fea0003800000 */
[----:B--2---:R-:W1:Y:S01]  /*1250*/  LDS.128 R4, [R22+0x1b00] ;  /* 0x001b000016047984 */ /* 0x004e620000000c00 */
[----:B------:R-:W-:-:S04]  /*1260*/  VIADD R23, R23, 0x24000 ;  /* 0x0002400017177836 */ /* 0x000fc80000000000 */
[----:B------:R-:W-:-:S05]  /*1270*/  IMAD.WIDE R2, R23, 0x2, R2 ;  /* 0x0000000217027825 */ /* 0x000fca00078e0202 */
[----:B-1----:R-:W-:Y:S01]  /*1280*/  STG.E.128 desc[UR16][R2.64], R4 ;  /* 0x0000000402007986 */ /* 0x002fe2000c101d10 */
[----:B------:R-:W-:Y:S05]  /*1290*/  EXIT ;  /* 0x000000000000794d */ /* 0x000fea0003800000 */
.L_x_1:
[----:B------:R-:W-:-:S00]  /*12a0*/  BRA `(.L_x_1) ;  /* 0xfffffffc00fc7947 */ /* 0x000fc0000383ffff */
[----:B------:R-:W-:-:S00]  /*12b0*/  NOP ;  /* 0x0000000000007918 */ /* 0x000fc00000000000 */
        /* <DEDUP_REMOVED lines=12> */
.L_x_2:


//--------------------- .nv.shared.triton_mm      --------------------------
	.section	.nv.shared.triton_mm,"aw",@nobits
	.sectionflags	@""
	.align	16
	.zero		1024


//--------------------- .nv.constant0.triton_mm   --------------------------
	.section	.nv.constant0.triton_mm,"a",@progbits
	.sectionflags	@""
	.align	4
.nv.constant0.triton_mm:
	.zero		556
